//
// Generated by NVIDIA NVVM Compiler
//
// Compiler Build ID: CL-36424714
// Cuda compilation tools, release 13.0, V13.0.88
// Based on NVVM 20.0.0
//

.version 9.0
.target sm_100
.address_size 64

	// .globl	_Z14kernelTripletFPiS_i

.visible .entry _Z14kernelTripletFPiS_i(
	.param .u64 .ptr .align 1 _Z14kernelTripletFPiS_i_param_0,
	.param .u64 .ptr .align 1 _Z14kernelTripletFPiS_i_param_1,
	.param .u32 _Z14kernelTripletFPiS_i_param_2
)
{
	.reg .pred 	%p<8>;
	.reg .b32 	%r<16>;
	.reg .b64 	%rd<8>;

	ld.param.u64 	%rd1, [_Z14kernelTripletFPiS_i_param_0];
	ld.param.u64 	%rd2, [_Z14kernelTripletFPiS_i_param_1];
	ld.param.u32 	%r2, [_Z14kernelTripletFPiS_i_param_2];
	mov.u32 	%r3, %tid.x;
	mov.u32 	%r4, %ctaid.x;
	mov.u32 	%r5, %ntid.x;
	mad.lo.s32 	%r1, %r4, %r5, %r3;
	rem.s32 	%r6, %r1, %r2;
	mul.lo.s32 	%r7, %r2, %r2;
	setp.ge.s32 	%p1, %r1, %r7;
	setp.lt.s32 	%p2, %r6, 1;
	setp.lt.s32 	%p3, %r2, 0;
	or.pred  	%p4, %p2, %p3;
	or.pred  	%p5, %p4, %p1;
	@%p5 bra 	$L__BB0_2;
	cvta.to.global.u64 	%rd3, %rd1;
	cvta.to.global.u64 	%rd4, %rd2;
	mul.wide.s32 	%rd5, %r1, 4;
	add.s64 	%rd6, %rd3, %rd5;
	ld.global.u32 	%r8, [%rd6];
	add.s64 	%rd7, %rd4, %rd5;
	ld.global.u32 	%r10, [%rd7];
	ld.global.u32 	%r11, [%rd6+-4];
	setp.eq.s32 	%p6, %r11, %r8;
	ld.global.u32 	%r12, [%rd6+4];
	setp.eq.s32 	%p7, %r12, %r8;
	selp.b32 	%r14, 5, %r10, %p7;
	selp.b32 	%r15, %r14, %r10, %p6;
	st.global.u32 	[%rd7], %r15;
$L__BB0_2:
	ret;

}
	// .globl	_Z14kernelTripletCPiS_i
.visible .entry _Z14kernelTripletCPiS_i(
	.param .u64 .ptr .align 1 _Z14kernelTripletCPiS_i_param_0,
	.param .u64 .ptr .align 1 _Z14kernelTripletCPiS_i_param_1,
	.param .u32 _Z14kernelTripletCPiS_i_param_2
)
{
	.reg .pred 	%p<8>;
	.reg .b32 	%r<17>;
	.reg .b64 	%rd<12>;

	ld.param.u64 	%rd1, [_Z14kernelTripletCPiS_i_param_0];
	ld.param.u64 	%rd2, [_Z14kernelTripletCPiS_i_param_1];
	ld.param.u32 	%r2, [_Z14kernelTripletCPiS_i_param_2];
	mov.u32 	%r3, %tid.x;
	mov.u32 	%r4, %ctaid.x;
	mov.u32 	%r5, %ntid.x;
	mad.lo.s32 	%r1, %r4, %r5, %r3;
	div.s32 	%r6, %r1, %r2;
	mul.lo.s32 	%r7, %r2, %r2;
	setp.ge.s32 	%p1, %r1, %r7;
	setp.lt.s32 	%p2, %r6, 1;
	setp.ge.s32 	%p3, %r6, %r2;
	or.pred  	%p4, %p1, %p3;
	or.pred  	%p5, %p4, %p2;
	@%p5 bra 	$L__BB1_2;
	cvta.to.global.u64 	%rd3, %rd1;
	cvta.to.global.u64 	%rd4, %rd2;
	mul.wide.s32 	%rd5, %r1, 4;
	add.s64 	%rd6, %rd3, %rd5;
	ld.global.u32 	%r8, [%rd6];
	add.s64 	%rd7, %rd4, %rd5;
	ld.global.u32 	%r10, [%rd7];
	sub.s32 	%r11, %r1, %r2;
	mul.wide.s32 	%rd8, %r11, 4;
	add.s64 	%rd9, %rd3, %rd8;
	ld.global.u32 	%r12, [%rd9];
	setp.eq.s32 	%p6, %r12, %r8;
	mul.wide.s32 	%rd10, %r2, 4;
	add.s64 	%rd11, %rd6, %rd10;
	ld.global.u32 	%r13, [%rd11];
	setp.eq.s32 	%p7, %r13, %r8;
	selp.b32 	%r15, 5, %r10, %p7;
	selp.b32 	%r16, %r15, %r10, %p6;
	st.global.u32 	[%rd7], %r16;
$L__BB1_2:
	ret;

}
	// .globl	_Z14kernelRescateFPiS_i
.visible .entry _Z14kernelRescateFPiS_i(
	.param .u64 .ptr .align 1 _Z14kernelRescateFPiS_i_param_0,
	.param .u64 .ptr .align 1 _Z14kernelRescateFPiS_i_param_1,
	.param .u32 _Z14kernelRescateFPiS_i_param_2
)
{
	.reg .pred 	%p<8>;
	.reg .b32 	%r<14>;
	.reg .b64 	%rd<5>;

	ld.param.u64 	%rd1, [_Z14kernelRescateFPiS_i_param_1];
	ld.param.u32 	%r2, [_Z14kernelRescateFPiS_i_param_2];
	mov.u32 	%r3, %tid.x;
	mov.u32 	%r4, %ctaid.x;
	mov.u32 	%r5, %ntid.x;
	mad.lo.s32 	%r1, %r4, %r5, %r3;
	rem.s32 	%r6, %r1, %r2;
	mul.lo.s32 	%r7, %r2, %r2;
	setp.ge.s32 	%p1, %r1, %r7;
	setp.lt.s32 	%p2, %r6, 1;
	setp.lt.s32 	%p3, %r2, 0;
	or.pred  	%p4, %p2, %p3;
	or.pred  	%p5, %p4, %p1;
	@%p5 bra 	$L__BB2_2;
	cvta.to.global.u64 	%rd2, %rd1;
	mul.wide.s32 	%rd3, %r1, 4;
	add.s64 	%rd4, %rd2, %rd3;
	ld.global.u32 	%r8, [%rd4];
	ld.global.u32 	%r9, [%rd4+-4];
	setp.eq.s32 	%p6, %r9, 6;
	ld.global.u32 	%r10, [%rd4+4];
	setp.eq.s32 	%p7, %r10, 6;
	selp.b32 	%r12, 5, %r8, %p7;
	selp.b32 	%r13, 5, %r12, %p6;
	st.global.u32 	[%rd4], %r13;
$L__BB2_2:
	ret;

}
	// .globl	_Z14kernelRescateCPiS_i
.visible .entry _Z14kernelRescateCPiS_i(
	.param .u64 .ptr .align 1 _Z14kernelRescateCPiS_i_param_0,
	.param .u64 .ptr .align 1 _Z14kernelRescateCPiS_i_param_1,
	.param .u32 _Z14kernelRescateCPiS_i_param_2
)
{
	.reg .pred 	%p<8>;
	.reg .b32 	%r<15>;
	.reg .b64 	%rd<9>;

	ld.param.u64 	%rd1, [_Z14kernelRescateCPiS_i_param_1];
	ld.param.u32 	%r2, [_Z14kernelRescateCPiS_i_param_2];
	mov.u32 	%r3, %tid.x;
	mov.u32 	%r4, %ctaid.x;
	mov.u32 	%r5, %ntid.x;
	mad.lo.s32 	%r1, %r4, %r5, %r3;
	div.s32 	%r6, %r1, %r2;
	mul.lo.s32 	%r7, %r2, %r2;
	setp.ge.s32 	%p1, %r1, %r7;
	setp.lt.s32 	%p2, %r6, 1;
	setp.ge.s32 	%p3, %r6, %r2;
	or.pred  	%p4, %p1, %p3;
	or.pred  	%p5, %p4, %p2;
	@%p5 bra 	$L__BB3_2;
	cvta.to.global.u64 	%rd2, %rd1;
	mul.wide.s32 	%rd3, %r1, 4;
	add.s64 	%rd4, %rd2, %rd3;
	ld.global.u32 	%r8, [%rd4];
	sub.s32 	%r9, %r1, %r2;
	mul.wide.s32 	%rd5, %r9, 4;
	add.s64 	%rd6, %rd2, %rd5;
	ld.global.u32 	%r10, [%rd6];
	setp.eq.s32 	%p6, %r10, 6;
	mul.wide.s32 	%rd7, %r2, 4;
	add.s64 	%rd8, %rd4, %rd7;
	ld.global.u32 	%r11, [%rd8];
	setp.eq.s32 	%p7, %r11, 6;
	selp.b32 	%r13, 5, %r8, %p7;
	selp.b32 	%r14, 5, %r13, %p6;
	st.global.u32 	[%rd4], %r14;
$L__BB3_2:
	ret;

}


// ===== COMPILED SASS (sm_100) =====

	.target	sm_100

	.elftype	@"ET_EXEC"


//--------------------- .note.nv.tkinfo           --------------------------
	.section	.note.nv.tkinfo,"",@"SHT_NOTE"
	.sectionflags	@"SHF_NOTE_NV_TKINFO"
	.tkinfo
        /*0018*/ 	.word	0x00000002
        /*0030*/ 	.string	""
        /*0030*/ 	.string	"ptxas"
        /*0030*/ 	.string	"Cuda compilation tools, release 13.0, V13.0.88"
        /*0030*/ 	.string	"Build cuda_13.0.r13.0/compiler.36424714_0"
        /*0030*/ 	.string	"-arch sm_100 -m 64 "



//--------------------- .note.nv.cuinfo           --------------------------
	.section	.note.nv.cuinfo,"",@"SHT_NOTE"
	.sectionflags	@"SHF_NOTE_NV_CUINFO"
        /*0018*/ 	.short	0x0002
        /*001a*/ 	.short	0x0064
        /*001c*/ 	.short	0x0082
	.zero		2


//--------------------- .nv.info                  --------------------------
	.section	.nv.info,"",@"SHT_CUDA_INFO"
	.align	4


	//----- nvinfo : EIATTR_REGCOUNT
	.align		4
        /*0000*/ 	.byte	0x04, 0x2f
        /*0002*/ 	.short	(.L_1 - .L_0)
	.align		4
.L_0:
        /*0004*/ 	.word	index@(_Z14kernelTripletFPiS_i)
        /*0008*/ 	.word	0x0000000e


	//----- nvinfo : EIATTR_FRAME_SIZE
	.align		4
.L_1:
        /*000c*/ 	.byte	0x04, 0x11
        /*000e*/ 	.short	(.L_3 - .L_2)
	.align		4
.L_2:
        /*0010*/ 	.word	index@(_Z14kernelTripletFPiS_i)
        /*0014*/ 	.word	0x00000000


	//----- nvinfo : EIATTR_REGCOUNT
	.align		4
.L_3:
        /*0018*/ 	.byte	0x04, 0x2f
        /*001a*/ 	.short	(.L_5 - .L_4)
	.align		4
.L_4:
        /*001c*/ 	.word	index@(_Z14kernelTripletCPiS_i)
        /*0020*/ 	.word	0x0000000e


	//----- nvinfo : EIATTR_FRAME_SIZE
	.align		4
.L_5:
        /*0024*/ 	.byte	0x04, 0x11
        /*0026*/ 	.short	(.L_7 - .L_6)
	.align		4
.L_6:
        /*0028*/ 	.word	index@(_Z14kernelTripletCPiS_i)
        /*002c*/ 	.word	0x00000000


	//----- nvinfo : EIATTR_REGCOUNT
	.align		4
.L_7:
        /*0030*/ 	.byte	0x04, 0x2f
        /*0032*/ 	.short	(.L_9 - .L_8)
	.align		4
.L_8:
        /*0034*/ 	.word	index@(_Z14kernelRescateFPiS_i)
        /*0038*/ 	.word	0x0000000c


	//----- nvinfo : EIATTR_FRAME_SIZE
	.align		4
.L_9:
        /*003c*/ 	.byte	0x04, 0x11
        /*003e*/ 	.short	(.L_11 - .L_10)
	.align		4
.L_10:
        /*0040*/ 	.word	index@(_Z14kernelRescateFPiS_i)
        /*0044*/ 	.word	0x00000000


	//----- nvinfo : EIATTR_REGCOUNT
	.align		4
.L_11:
        /*0048*/ 	.byte	0x04, 0x2f
        /*004a*/ 	.short	(.L_13 - .L_12)
	.align		4
.L_12:
        /*004c*/ 	.word	index@(_Z14kernelRescateCPiS_i)
        /*0050*/ 	.word	0x0000000c


	//----- nvinfo : EIATTR_FRAME_SIZE
	.align		4
.L_13:
        /*0054*/ 	.byte	0x04, 0x11
        /*0056*/ 	.short	(.L_15 - .L_14)
	.align		4
.L_14:
        /*0058*/ 	.word	index@(_Z14kernelRescateCPiS_i)
        /*005c*/ 	.word	0x00000000


	//----- nvinfo : EIATTR_MIN_STACK_SIZE
	.align		4
.L_15:
        /*0060*/ 	.byte	0x04, 0x12
        /*0062*/ 	.short	(.L_17 - .L_16)
	.align		4
.L_16:
        /*0064*/ 	.word	index@(_Z14kernelRescateCPiS_i)
        /*0068*/ 	.word	0x00000000


	//----- nvinfo : EIATTR_MIN_STACK_SIZE
	.align		4
.L_17:
        /*006c*/ 	.byte	0x04, 0x12
        /*006e*/ 	.short	(.L_19 - .L_18)
	.align		4
.L_18:
        /*0070*/ 	.word	index@(_Z14kernelRescateFPiS_i)
        /*0074*/ 	.word	0x00000000


	//----- nvinfo : EIATTR_MIN_STACK_SIZE
	.align		4
.L_19:
        /*0078*/ 	.byte	0x04, 0x12
        /*007a*/ 	.short	(.L_21 - .L_20)
	.align		4
.L_20:
        /*007c*/ 	.word	index@(_Z14kernelTripletCPiS_i)
        /*0080*/ 	.word	0x00000000


	//----- nvinfo : EIATTR_MIN_STACK_SIZE
	.align		4
.L_21:
        /*0084*/ 	.byte	0x04, 0x12
        /*0086*/ 	.short	(.L_23 - .L_22)
	.align		4
.L_22:
        /*0088*/ 	.word	index@(_Z14kernelTripletFPiS_i)
        /*008c*/ 	.word	0x00000000
.L_23:


//--------------------- .nv.compat                --------------------------
	.section	.nv.compat,"",@"SHT_CUDA_COMPAT_INFO"
	.align	4
        /*0000*/ 	.byte	0x02, 0x09, 0x00, 0x00, 0x02, 0x02, 0x01, 0x00, 0x02, 0x05, 0x05, 0x00, 0x03, 0x07, 0x01, 0x01
        /*0010*/ 	.byte	0x02, 0x03, 0x00, 0x00, 0x02, 0x06, 0x01, 0x00, 0x04, 0x0b, 0x08, 0x00, 0x09, 0x00, 0x00, 0x00
        /*0020*/ 	.byte	0x00, 0x00, 0x00, 0x00


//--------------------- .nv.info._Z14kernelRescateCPiS_i --------------------------
	.section	.nv.info._Z14kernelRescateCPiS_i,"",@"SHT_CUDA_INFO"
	.sectionflags	@""
	.align	4


	//----- nvinfo : EIATTR_CUDA_API_VERSION
	.align		4
        /*0000*/ 	.byte	0x04, 0x37
        /*0002*/ 	.short	(.L_25 - .L_24)
.L_24:
        /*0004*/ 	.word	0x00000082


	//----- nvinfo : EIATTR_KPARAM_INFO
	.align		4
.L_25:
        /*0008*/ 	.byte	0x04, 0x17
        /*000a*/ 	.short	(.L_27 - .L_26)
.L_26:
        /*000c*/ 	.word	0x00000000
        /*0010*/ 	.short	0x0002
        /*0012*/ 	.short	0x0010
        /*0014*/ 	.byte	0x00, 0xf0, 0x11, 0x00


	//----- nvinfo : EIATTR_KPARAM_INFO
	.align		4
.L_27:
        /*0018*/ 	.byte	0x04, 0x17
        /*001a*/ 	.short	(.L_29 - .L_28)
.L_28:
        /*001c*/ 	.word	0x00000000
        /*0020*/ 	.short	0x0001
        /*0022*/ 	.short	0x0008
        /*0024*/ 	.byte	0x00, 0xf5, 0x21, 0x00


	//----- nvinfo : EIATTR_KPARAM_INFO
	.align		4
.L_29:
        /*0028*/ 	.byte	0x04, 0x17
        /*002a*/ 	.short	(.L_31 - .L_30)
.L_30:
        /*002c*/ 	.word	0x00000000
        /*0030*/ 	.short	0x0000
        /*0032*/ 	.short	0x0000
        /*0034*/ 	.byte	0x00, 0xf5, 0x21, 0x00


	//----- nvinfo : EIATTR_SPARSE_MMA_MASK
	.align		4
.L_31:
        /*0038*/ 	.byte	0x03, 0x50
        /*003a*/ 	.short	0x0000


	//----- nvinfo : EIATTR_MAXREG_COUNT
	.align		4
        /*003c*/ 	.byte	0x03, 0x1b
        /*003e*/ 	.short	0x00ff


	//----- nvinfo : EIATTR_MERCURY_ISA_VERSION
	.align		4
        /*0040*/ 	.byte	0x03, 0x5f
        /*0042*/ 	.short	0x0101


	//----- nvinfo : EIATTR_VRC_CTA_INIT_COUNT
	.align		4
        /*0044*/ 	.byte	0x02, 0x4a
	.zero		1
	.zero		1


	//----- nvinfo : EIATTR_EXIT_INSTR_OFFSETS
	.align		4
        /*0048*/ 	.byte	0x04, 0x1c
        /*004a*/ 	.short	(.L_33 - .L_32)


	//   ....[0]....
.L_32:
        /*004c*/ 	.word	0x00000210


	//   ....[1]....
        /*0050*/ 	.word	0x00000300


	//----- nvinfo : EIATTR_CBANK_PARAM_SIZE
	.align		4
.L_33:
        /*0054*/ 	.byte	0x03, 0x19
        /*0056*/ 	.short	0x0014


	//----- nvinfo : EIATTR_PARAM_CBANK
	.align		4
        /*0058*/ 	.byte	0x04, 0x0a
        /*005a*/ 	.short	(.L_35 - .L_34)
	.align		4
.L_34:
        /*005c*/ 	.word	index@(.nv.constant0._Z14kernelRescateCPiS_i)
        /*0060*/ 	.short	0x0380
        /*0062*/ 	.short	0x0014


	//----- nvinfo : EIATTR_SW_WAR
	.align		4
.L_35:
        /*0064*/ 	.byte	0x04, 0x36
        /*0066*/ 	.short	(.L_37 - .L_36)
.L_36:
        /*0068*/ 	.word	0x00000008
.L_37:


//--------------------- .nv.info._Z14kernelRescateFPiS_i --------------------------
	.section	.nv.info._Z14kernelRescateFPiS_i,"",@"SHT_CUDA_INFO"
	.sectionflags	@""
	.align	4


	//----- nvinfo : EIATTR_CUDA_API_VERSION
	.align		4
        /*0000*/ 	.byte	0x04, 0x37
        /*0002*/ 	.short	(.L_39 - .L_38)
.L_38:
        /*0004*/ 	.word	0x00000082


	//----- nvinfo : EIATTR_KPARAM_INFO
	.align		4
.L_39:
        /*0008*/ 	.byte	0x04, 0x17
        /*000a*/ 	.short	(.L_41 - .L_40)
.L_40:
        /*000c*/ 	.word	0x00000000
        /*0010*/ 	.short	0x0002
        /*0012*/ 	.short	0x0010
        /*0014*/ 	.byte	0x00, 0xf0, 0x11, 0x00


	//----- nvinfo : EIATTR_KPARAM_INFO
	.align		4
.L_41:
        /*0018*/ 	.byte	0x04, 0x17
        /*001a*/ 	.short	(.L_43 - .L_42)
.L_42:
        /*001c*/ 	.word	0x00000000
        /*0020*/ 	.short	0x0001
        /*0022*/ 	.short	0x0008
        /*0024*/ 	.byte	0x00, 0xf5, 0x21, 0x00


	//----- nvinfo : EIATTR_KPARAM_INFO
	.align		4
.L_43:
        /*0028*/ 	.byte	0x04, 0x17
        /*002a*/ 	.short	(.L_45 - .L_44)
.L_44:
        /*002c*/ 	.word	0x00000000
        /*0030*/ 	.short	0x0000
        /*0032*/ 	.short	0x0000
        /*0034*/ 	.byte	0x00, 0xf5, 0x21, 0x00


	//----- nvinfo : EIATTR_SPARSE_MMA_MASK
	.align		4
.L_45:
        /*0038*/ 	.byte	0x03, 0x50
        /*003a*/ 	.short	0x0000


	//----- nvinfo : EIATTR_MAXREG_COUNT
	.align		4
        /*003c*/ 	.byte	0x03, 0x1b
        /*003e*/ 	.short	0x00ff


	//----- nvinfo : EIATTR_MERCURY_ISA_VERSION
	.align		4
        /*0040*/ 	.byte	0x03, 0x5f
        /*0042*/ 	.short	0x0101


	//----- nvinfo : EIATTR_VRC_CTA_INIT_COUNT
	.align		4
        /*0044*/ 	.byte	0x02, 0x4a
	.zero		1
	.zero		1


	//----- nvinfo : EIATTR_EXIT_INSTR_OFFSETS
	.align		4
        /*0048*/ 	.byte	0x04, 0x1c
        /*004a*/ 	.short	(.L_47 - .L_46)


	//   ....[0]....
.L_46:
        /*004c*/ 	.word	0x000001f0


	//   ....[1]....
        /*0050*/ 	.word	0x000002b0


	//----- nvinfo : EIATTR_CBANK_PARAM_SIZE
	.align		4
.L_47:
        /*0054*/ 	.byte	0x03, 0x19
        /*0056*/ 	.short	0x0014


	//----- nvinfo : EIATTR_PARAM_CBANK
	.align		4
        /*0058*/ 	.byte	0x04, 0x0a
        /*005a*/ 	.short	(.L_49 - .L_48)
	.align		4
.L_48:
        /*005c*/ 	.word	index@(.nv.constant0._Z14kernelRescateFPiS_i)
        /*0060*/ 	.short	0x0380
        /*0062*/ 	.short	0x0014


	//----- nvinfo : EIATTR_SW_WAR
	.align		4
.L_49:
        /*0064*/ 	.byte	0x04, 0x36
        /*0066*/ 	.short	(.L_51 - .L_50)
.L_50:
        /*0068*/ 	.word	0x00000008
.L_51:


//--------------------- .nv.info._Z14kernelTripletCPiS_i --------------------------
	.section	.nv.info._Z14kernelTripletCPiS_i,"",@"SHT_CUDA_INFO"
	.sectionflags	@""
	.align	4


	//----- nvinfo : EIATTR_CUDA_API_VERSION
	.align		4
        /*0000*/ 	.byte	0x04, 0x37
        /*0002*/ 	.short	(.L_53 - .L_52)
.L_52:
        /*0004*/ 	.word	0x00000082


	//----- nvinfo : EIATTR_KPARAM_INFO
	.align		4
.L_53:
        /*0008*/ 	.byte	0x04, 0x17
        /*000a*/ 	.short	(.L_55 - .L_54)
.L_54:
        /*000c*/ 	.word	0x00000000
        /*0010*/ 	.short	0x0002
        /*0012*/ 	.short	0x0010
        /*0014*/ 	.byte	0x00, 0xf0, 0x11, 0x00


	//----- nvinfo : EIATTR_KPARAM_INFO
	.align		4
.L_55:
        /*0018*/ 	.byte	0x04, 0x17
        /*001a*/ 	.short	(.L_57 - .L_56)
.L_56:
        /*001c*/ 	.word	0x00000000
        /*0020*/ 	.short	0x0001
        /*0022*/ 	.short	0x0008
        /*0024*/ 	.byte	0x00, 0xf5, 0x21, 0x00


	//----- nvinfo : EIATTR_KPARAM_INFO
	.align		4
.L_57:
        /*0028*/ 	.byte	0x04, 0x17
        /*002a*/ 	.short	(.L_59 - .L_58)
.L_58:
        /*002c*/ 	.word	0x00000000
        /*0030*/ 	.short	0x0000
        /*0032*/ 	.short	0x0000
        /*0034*/ 	.byte	0x00, 0xf5, 0x21, 0x00


	//----- nvinfo : EIATTR_SPARSE_MMA_MASK
	.align		4
.L_59:
        /*0038*/ 	.byte	0x03, 0x50
        /*003a*/ 	.short	0x0000


	//----- nvinfo : EIATTR_MAXREG_COUNT
	.align		4
        /*003c*/ 	.byte	0x03, 0x1b
        /*003e*/ 	.short	0x00ff


	//----- nvinfo : EIATTR_MERCURY_ISA_VERSION
	.align		4
        /*0040*/ 	.byte	0x03, 0x5f
        /*0042*/ 	.short	0x0101


	//----- nvinfo : EIATTR_VRC_CTA_INIT_COUNT
	.align		4
        /*0044*/ 	.byte	0x02, 0x4a
	.zero		1
	.zero		1


	//----- nvinfo : EIATTR_EXIT_INSTR_OFFSETS
	.align		4
        /*0048*/ 	.byte	0x04, 0x1c
        /*004a*/ 	.short	(.L_61 - .L_60)


	//   ....[0]....
.L_60:
        /*004c*/ 	.word	0x00000210


	//   ....[1]....
        /*0050*/ 	.word	0x00000320


	//----- nvinfo : EIATTR_CBANK_PARAM_SIZE
	.align		4
.L_61:
        /*0054*/ 	.byte	0x03, 0x19
        /*0056*/ 	.short	0x0014


	//----- nvinfo : EIATTR_PARAM_CBANK
	.align		4
        /*0058*/ 	.byte	0x04, 0x0a
        /*005a*/ 	.short	(.L_63 - .L_62)
	.align		4
.L_62:
        /*005c*/ 	.word	index@(.nv.constant0._Z14kernelTripletCPiS_i)
        /*0060*/ 	.short	0x0380
        /*0062*/ 	.short	0x0014


	//----- nvinfo : EIATTR_SW_WAR
	.align		4
.L_63:
        /*0064*/ 	.byte	0x04, 0x36
        /*0066*/ 	.short	(.L_65 - .L_64)
.L_64:
        /*0068*/ 	.word	0x00000008
.L_65:


//--------------------- .nv.info._Z14kernelTripletFPiS_i --------------------------
	.section	.nv.info._Z14kernelTripletFPiS_i,"",@"SHT_CUDA_INFO"
	.sectionflags	@""
	.align	4


	//----- nvinfo : EIATTR_CUDA_API_VERSION
	.align		4
        /*0000*/ 	.byte	0x04, 0x37
        /*0002*/ 	.short	(.L_67 - .L_66)
.L_66:
        /*0004*/ 	.word	0x00000082


	//----- nvinfo : EIATTR_KPARAM_INFO
	.align		4
.L_67:
        /*0008*/ 	.byte	0x04, 0x17
        /*000a*/ 	.short	(.L_69 - .L_68)
.L_68:
        /*000c*/ 	.word	0x00000000
        /*0010*/ 	.short	0x0002
        /*0012*/ 	.short	0x0010
        /*0014*/ 	.byte	0x00, 0xf0, 0x11, 0x00


	//----- nvinfo : EIATTR_KPARAM_INFO
	.align		4
.L_69:
        /*0018*/ 	.byte	0x04, 0x17
        /*001a*/ 	.short	(.L_71 - .L_70)
.L_70:
        /*001c*/ 	.word	0x00000000
        /*0020*/ 	.short	0x0001
        /*0022*/ 	.short	0x0008
        /*0024*/ 	.byte	0x00, 0xf5, 0x21, 0x00


	//----- nvinfo : EIATTR_KPARAM_INFO
	.align		4
.L_71:
        /*0028*/ 	.byte	0x04, 0x17
        /*002a*/ 	.short	(.L_73 - .L_72)
.L_72:
        /*002c*/ 	.word	0x00000000
        /*0030*/ 	.short	0x0000
        /*0032*/ 	.short	0x0000
        /*0034*/ 	.byte	0x00, 0xf5, 0x21, 0x00


	//----- nvinfo : EIATTR_SPARSE_MMA_MASK
	.align		4
.L_73:
        /*0038*/ 	.byte	0x03, 0x50
        /*003a*/ 	.short	0x0000


	//----- nvinfo : EIATTR_MAXREG_COUNT
	.align		4
        /*003c*/ 	.byte	0x03, 0x1b
        /*003e*/ 	.short	0x00ff


	//----- nvinfo : EIATTR_MERCURY_ISA_VERSION
	.align		4
        /*0040*/ 	.byte	0x03, 0x5f
        /*0042*/ 	.short	0x0101


	//----- nvinfo : EIATTR_VRC_CTA_INIT_COUNT
	.align		4
        /*0044*/ 	.byte	0x02, 0x4a
	.zero		1
	.zero		1


	//----- nvinfo : EIATTR_EXIT_INSTR_OFFSETS
	.align		4
        /*0048*/ 	.byte	0x04, 0x1c
        /*004a*/ 	.short	(.L_75 - .L_74)


	//   ....[0]....
.L_74:
        /*004c*/ 	.word	0x000001f0


	//   ....[1]....
        /*0050*/ 	.word	0x000002d0


	//----- nvinfo : EIATTR_CBANK_PARAM_SIZE
	.align		4
.L_75:
        /*0054*/ 	.byte	0x03, 0x19
        /*0056*/ 	.short	0x0014


	//----- nvinfo : EIATTR_PARAM_CBANK
	.align		4
        /*0058*/ 	.byte	0x04, 0x0a
        /*005a*/ 	.short	(.L_77 - .L_76)
	.align		4
.L_76:
        /*005c*/ 	.word	index@(.nv.constant0._Z14kernelTripletFPiS_i)
        /*0060*/ 	.short	0x0380
        /*0062*/ 	.short	0x0014


	//----- nvinfo : EIATTR_SW_WAR
	.align		4
.L_77:
        /*0064*/ 	.byte	0x04, 0x36
        /*0066*/ 	.short	(.L_79 - .L_78)
.L_78:
        /*0068*/ 	.word	0x00000008
.L_79:


//--------------------- .nv.callgraph             --------------------------
	.section	.nv.callgraph,"",@"SHT_CUDA_CALLGRAPH"
	.align	4
	.sectionentsize	8
	.align		4
        /*0000*/ 	.word	0x00000000
	.align		4
        /*0004*/ 	.word	0xffffffff
	.align		4
        /*0008*/ 	.word	0x00000000
	.align		4
        /*000c*/ 	.word	0xfffffffe
	.align		4
        /*0010*/ 	.word	0x00000000
	.align		4
        /*0014*/ 	.word	0xfffffffd
	.align		4
        /*0018*/ 	.word	0x00000000
	.align		4
        /*001c*/ 	.word	0xfffffffc


//--------------------- .text._Z14kernelRescateCPiS_i --------------------------
	.section	.text._Z14kernelRescateCPiS_i,"ax",@progbits
	.align	128
        .global         _Z14kernelRescateCPiS_i
        .type           _Z14kernelRescateCPiS_i,@function
        .size           _Z14kernelRescateCPiS_i,(.L_x_4 - _Z14kernelRescateCPiS_i)
        .other          _Z14kernelRescateCPiS_i,@"STO_CUDA_ENTRY STV_DEFAULT"
_Z14kernelRescateCPiS_i:
.text._Z14kernelRescateCPiS_i:
[----:B------:R-:W-:Y:S08]  /*0000*/  LDC R1, c[0x0][0x37c] ;  /* 0x0000df00ff017b82 */ /* 0x000ff00000000800 */
[----:B------:R-:W0:Y:S01]  /*0010*/  LDC R6, c[0x0][0x390] ;  /* 0x0000e400ff067b82 */ /* 0x000e220000000800 */
[----:B------:R-:W1:Y:S07]  /*0020*/  S2R R7, SR_TID.X ;  /* 0x0000000000077919 */ /* 0x000e6e0000002100 */
[----:B------:R-:W1:Y:S08]  /*0030*/  S2UR UR4, SR_CTAID.X ;  /* 0x00000000000479c3 */ /* 0x000e700000002500 */
[----:B------:R-:W1:Y:S01]  /*0040*/  LDC R4, c[0x0][0x360] ;  /* 0x0000d800ff047b82 */ /* 0x000e620000000800 */
[----:B0-----:R-:W-:-:S04]  /*0050*/  IABS R5, R6 ;  /* 0x0000000600057213 */ /* 0x001fc80000000000 */
[----:B------:R-:W0:Y:S01]  /*0060*/  I2F.RP R0, R5 ;  /* 0x0000000500007306 */ /* 0x000e220000209400 */
[----:B-1----:R-:W-:-:S07]  /*0070*/  IMAD R7, R4, UR4, R7 ;  /* 0x0000000404077c24 */ /* 0x002fce000f8e0207 */
[----:B0-----:R-:W0:Y:S02]  /*0080*/  MUFU.RCP R0, R0 ;  /* 0x0000000000007308 */ /* 0x001e240000001000 */
[----:B0-----:R-:W-:Y:S01]  /*0090*/  VIADD R2, R0, 0xffffffe ;  /* 0x0ffffffe00027836 */ /* 0x001fe20000000000 */
[----:B------:R-:W-:-:S05]  /*00a0*/  IABS R0, R7 ;  /* 0x0000000700007213 */ /* 0x000fca0000000000 */
[----:B------:R0:W1:Y:S02]  /*00b0*/  F2I.FTZ.U32.TRUNC.NTZ R3, R2 ;  /* 0x0000000200037305 */ /* 0x000064000021f000 */
[----:B0-----:R-:W-:Y:S02]  /*00c0*/  IMAD.MOV.U32 R2, RZ, RZ, RZ ;  /* 0x000000ffff027224 */ /* 0x001fe400078e00ff */
[----:B-1----:R-:W-:-:S04]  /*00d0*/  IMAD.MOV R8, RZ, RZ, -R3 ;  /* 0x000000ffff087224 */ /* 0x002fc800078e0a03 */
[----:B------:R-:W-:-:S04]  /*00e0*/  IMAD R9, R8, R5, RZ ;  /* 0x0000000508097224 */ /* 0x000fc800078e02ff */
[----:B------:R-:W-:-:S06]  /*00f0*/  IMAD.HI.U32 R3, R3, R9, R2 ;  /* 0x0000000903037227 */ /* 0x000fcc00078e0002 */
[----:B------:R-:W-:-:S05]  /*0100*/  IMAD.HI.U32 R3, R3, R0, RZ ;  /* 0x0000000003037227 */ /* 0x000fca00078e00ff */
[----:B------:R-:W-:-:S05]  /*0110*/  IADD3 R4, PT, PT, -R3, RZ, RZ ;  /* 0x000000ff03047210 */ /* 0x000fca0007ffe1ff */
[----:B------:R-:W-:-:S05]  /*0120*/  IMAD R0, R5, R4, R0 ;  /* 0x0000000405007224 */ /* 0x000fca00078e0200 */
[----:B------:R-:W-:-:S13]  /*0130*/  ISETP.GT.U32.AND P2, PT, R5, R0, PT ;  /* 0x000000000500720c */ /* 0x000fda0003f44070 */
[----:B------:R-:W-:Y:S02]  /*0140*/  @!P2 IMAD.IADD R0, R0, 0x1, -R5 ;  /* 0x000000010000a824 */ /* 0x000fe400078e0a05 */
[----:B------:R-:W-:Y:S01]  /*0150*/  @!P2 VIADD R3, R3, 0x1 ;  /* 0x000000010303a836 */ /* 0x000fe20000000000 */
[----:B------:R-:W-:Y:S02]  /*0160*/  ISETP.NE.AND P2, PT, R6, RZ, PT ;  /* 0x000000ff0600720c */ /* 0x000fe40003f45270 */
[----:B------:R-:W-:Y:S02]  /*0170*/  ISETP.GE.U32.AND P0, PT, R0, R5, PT ;  /* 0x000000050000720c */ /* 0x000fe40003f06070 */
[----:B------:R-:W-:-:S04]  /*0180*/  LOP3.LUT R0, R7, R6, RZ, 0x3c, !PT ;  /* 0x0000000607007212 */ /* 0x000fc800078e3cff */
[----:B------:R-:W-:Y:S01]  /*0190*/  ISETP.GE.AND P1, PT, R0, RZ, PT ;  /* 0x000000ff0000720c */ /* 0x000fe20003f26270 */
[----:B------:R-:W-:-:S06]  /*01a0*/  IMAD R0, R6, R6, RZ ;  /* 0x0000000606007224 */ /* 0x000fcc00078e02ff */
[----:B------:R-:W-:-:S06]  /*01b0*/  @P0 IADD3 R3, PT, PT, R3, 0x1, RZ ;  /* 0x0000000103030810 */ /* 0x000fcc0007ffe0ff */
[----:B------:R-:W-:Y:S01]  /*01c0*/  @!P1 IMAD.MOV R3, RZ, RZ, -R3 ;  /* 0x000000ffff039224 */ /* 0x000fe200078e0a03 */
[----:B------:R-:W-:-:S04]  /*01d0*/  @!P2 LOP3.LUT R3, RZ, R6, RZ, 0x33, !PT ;  /* 0x00000006ff03a212 */ /* 0x000fc800078e33ff */
[----:B------:R-:W-:-:S04]  /*01e0*/  ISETP.GE.AND P0, PT, R3, R6, PT ;  /* 0x000000060300720c */ /* 0x000fc80003f06270 */
[----:B------:R-:W-:-:S04]  /*01f0*/  ISETP.GE.OR P0, PT, R7, R0, P0 ;  /* 0x000000000700720c */ /* 0x000fc80000706670 */
[----:B------:R-:W-:-:S13]  /*0200*/  ISETP.LT.OR P0, PT, R3, 0x1, P0 ;  /* 0x000000010300780c */ /* 0x000fda0000701670 */
[----:B------:R-:W-:Y:S05]  /*0210*/  @P0 EXIT ;  /* 0x000000000000094d */ /* 0x000fea0003800000 */
[----:B------:R-:W0:Y:S01]  /*0220*/  LDC.64 R4, c[0x0][0x388] ;  /* 0x0000e200ff047b82 */ /* 0x000e220000000a00 */
[----:B------:R-:W1:Y:S01]  /*0230*/  LDCU.64 UR4, c[0x0][0x358] ;  /* 0x00006b00ff0477ac */ /* 0x000e620008000a00 */
[C---:B------:R-:W-:Y:S01]  /*0240*/  IADD3 R9, PT, PT, R7.reuse, -R6, RZ ;  /* 0x8000000607097210 */ /* 0x040fe20007ffe0ff */
[----:B0-----:R-:W-:-:S04]  /*0250*/  IMAD.WIDE R2, R7, 0x4, R4 ;  /* 0x0000000407027825 */ /* 0x001fc800078e0204 */
[----:B------:R-:W-:Y:S01]  /*0260*/  IMAD.WIDE R4, R9, 0x4, R4 ;  /* 0x0000000409047825 */ /* 0x000fe200078e0204 */
[----:B-1----:R-:W2:Y:S03]  /*0270*/  LDG.E R0, desc[UR4][R2.64] ;  /* 0x0000000402007981 */ /* 0x002ea6000c1e1900 */
[----:B------:R-:W-:Y:S02]  /*0280*/  IMAD.WIDE R6, R6, 0x4, R2 ;  /* 0x0000000406067825 */ /* 0x000fe400078e0202 */
[----:B------:R-:W3:Y:S04]  /*0290*/  LDG.E R4, desc[UR4][R4.64] ;  /* 0x0000000404047981 */ /* 0x000ee8000c1e1900 */
[----:B------:R-:W4:Y:S01]  /*02a0*/  LDG.E R6, desc[UR4][R6.64] ;  /* 0x0000000406067981 */ /* 0x000f22000c1e1900 */
[----:B---3--:R-:W-:-:S02]  /*02b0*/  ISETP.NE.AND P0, PT, R4, 0x6, PT ;  /* 0x000000060400780c */ /* 0x008fc40003f05270 */
[----:B----4-:R-:W-:-:S04]  /*02c0*/  ISETP.NE.AND P1, PT, R6, 0x6, PT ;  /* 0x000000060600780c */ /* 0x010fc80003f25270 */
[----:B--2---:R-:W-:-:S04]  /*02d0*/  SEL R0, R0, 0x5, P1 ;  /* 0x0000000500007807 */ /* 0x004fc80000800000 */
[----:B------:R-:W-:-:S05]  /*02e0*/  SEL R9, R0, 0x5, P0 ;  /* 0x0000000500097807 */ /* 0x000fca0000000000 */
[----:B------:R-:W-:Y:S01]  /*02f0*/  STG.E desc[UR4][R2.64], R9 ;  /* 0x0000000902007986 */ /* 0x000fe2000c101904 */
[----:B------:R-:W-:Y:S05]  /*0300*/  EXIT ;  /* 0x000000000000794d */ /* 0x000fea0003800000 */
.L_x_0:
[----:B------:R-:W-:-:S00]  /*0310*/  BRA `(.L_x_0) ;  /* 0xfffffffc00fc7947 */ /* 0x000fc0000383ffff */
[----:B------:R-:W-:-:S00]  /*0320*/  NOP ;  /* 0x0000000000007918 */ /* 0x000fc00000000000 */
        /* <DEDUP_REMOVED lines=13> */
.L_x_4:


//--------------------- .text._Z14kernelRescateFPiS_i --------------------------
	.section	.text._Z14kernelRescateFPiS_i,"ax",@progbits
	.align	128
        .global         _Z14kernelRescateFPiS_i
        .type           _Z14kernelRescateFPiS_i,@function
        .size           _Z14kernelRescateFPiS_i,(.L_x_5 - _Z14kernelRescateFPiS_i)
        .other          _Z14kernelRescateFPiS_i,@"STO_CUDA_ENTRY STV_DEFAULT"
_Z14kernelRescateFPiS_i:
.text._Z14kernelRescateFPiS_i:
[----:B------:R-:W-:Y:S08]  /*0000*/  LDC R1, c[0x0][0x37c] ;  /* 0x0000df00ff017b82 */ /* 0x000ff00000000800 */
[----:B------:R-:W0:Y:S01]  /*0010*/  LDC R6, c[0x0][0x390] ;  /* 0x0000e400ff067b82 */ /* 0x000e220000000800 */
[----:B------:R-:W1:Y:S07]  /*0020*/  S2R R5, SR_TID.X ;  /* 0x0000000000057919 */ /* 0x000e6e0000002100 */
[----:B------:R-:W1:Y:S08]  /*0030*/  S2UR UR4, SR_CTAID.X ;  /* 0x00000000000479c3 */ /* 0x000e700000002500 */
[----:B------:R-:W1:Y:S01]  /*0040*/  LDC R4, c[0x0][0x360] ;  /* 0x0000d800ff047b82 */ /* 0x000e620000000800 */
[----:B0-----:R-:W-:-:S02]  /*0050*/  IABS R7, R6 ;  /* 0x0000000600077213 */ /* 0x001fc40000000000 */
[----:B------:R-:W-:Y:S02]  /*0060*/  ISETP.NE.AND P1, PT, R6, RZ, PT ;  /* 0x000000ff0600720c */ /* 0x000fe40003f25270 */
[----:B------:R-:W0:Y:S01]  /*0070*/  I2F.RP R0, R7 ;  /* 0x0000000700007306 */ /* 0x000e220000209400 */
[----:B-1----:R-:W-:-:S07]  /*0080*/  IMAD R5, R4, UR4, R5 ;  /* 0x0000000404057c24 */ /* 0x002fce000f8e0205 */
[----:B0-----:R-:W0:Y:S01]  /*0090*/  MUFU.RCP R0, R0 ;  /* 0x0000000000007308 */ /* 0x001e220000001000 */
[----:B------:R-:W-:Y:S01]  /*00a0*/  ISETP.GE.AND P2, PT, R5, RZ, PT ;  /* 0x000000ff0500720c */ /* 0x000fe20003f46270 */
[----:B0-----:R-:W-:Y:S01]  /*00b0*/  VIADD R2, R0, 0xffffffe ;  /* 0x0ffffffe00027836 */ /* 0x001fe20000000000 */
[----:B------:R-:W-:-:S05]  /*00c0*/  IABS R0, R5 ;  /* 0x0000000500007213 */ /* 0x000fca0000000000 */
[----:B------:R0:W1:Y:S02]  /*00d0*/  F2I.FTZ.U32.TRUNC.NTZ R3, R2 ;  /* 0x0000000200037305 */ /* 0x000064000021f000 */
[----:B0-----:R-:W-:Y:S02]  /*00e0*/  IMAD.MOV.U32 R2, RZ, RZ, RZ ;  /* 0x000000ffff027224 */ /* 0x001fe400078e00ff */
[----:B-1----:R-:W-:-:S04]  /*00f0*/  IMAD.MOV R8, RZ, RZ, -R3 ;  /* 0x000000ffff087224 */ /* 0x002fc800078e0a03 */
[----:B------:R-:W-:-:S04]  /*0100*/  IMAD R9, R8, R7, RZ ;  /* 0x0000000708097224 */ /* 0x000fc800078e02ff */
[----:B------:R-:W-:-:S04]  /*0110*/  IMAD.HI.U32 R3, R3, R9, R2 ;  /* 0x0000000903037227 */ /* 0x000fc800078e0002 */
[----:B------:R-:W-:Y:S02]  /*0120*/  IMAD R2, R6, R6, RZ ;  /* 0x0000000606027224 */ /* 0x000fe400078e02ff */
[----:B------:R-:W-:-:S04]  /*0130*/  IMAD.HI.U32 R3, R3, R0, RZ ;  /* 0x0000000003037227 */ /* 0x000fc800078e00ff */
[----:B------:R-:W-:-:S04]  /*0140*/  IMAD.MOV R3, RZ, RZ, -R3 ;  /* 0x000000ffff037224 */ /* 0x000fc800078e0a03 */
[----:B------:R-:W-:-:S05]  /*0150*/  IMAD R0, R7, R3, R0 ;  /* 0x0000000307007224 */ /* 0x000fca00078e0200 */
[----:B------:R-:W-:-:S13]  /*0160*/  ISETP.GT.U32.AND P0, PT, R7, R0, PT ;  /* 0x000000000700720c */ /* 0x000fda0003f04070 */
[----:B------:R-:W-:-:S05]  /*0170*/  @!P0 IMAD.IADD R0, R0, 0x1, -R7 ;  /* 0x0000000100008824 */ /* 0x000fca00078e0a07 */
[----:B------:R-:W-:-:S13]  /*0180*/  ISETP.GT.U32.AND P0, PT, R7, R0, PT ;  /* 0x000000000700720c */ /* 0x000fda0003f04070 */
[----:B------:R-:W-:Y:S01]  /*0190*/  @!P0 IMAD.IADD R0, R0, 0x1, -R7 ;  /* 0x0000000100008824 */ /* 0x000fe200078e0a07 */
[----:B------:R-:W-:-:S03]  /*01a0*/  ISETP.GE.AND P0, PT, R6, RZ, PT ;  /* 0x000000ff0600720c */ /* 0x000fc60003f06270 */
[----:B------:R-:W-:Y:S01]  /*01b0*/  @!P2 IMAD.MOV R0, RZ, RZ, -R0 ;  /* 0x000000ffff00a224 */ /* 0x000fe200078e0a00 */
[----:B------:R-:W-:-:S04]  /*01c0*/  @!P1 LOP3.LUT R0, RZ, R6, RZ, 0x33, !PT ;  /* 0x00000006ff009212 */ /* 0x000fc800078e33ff */
[----:B------:R-:W-:-:S04]  /*01d0*/  ISETP.LT.OR P0, PT, R0, 0x1, !P0 ;  /* 0x000000010000780c */ /* 0x000fc80004701670 */
[----:B------:R-:W-:-:S13]  /*01e0*/  ISETP.GE.OR P0, PT, R5, R2, P0 ;  /* 0x000000020500720c */ /* 0x000fda0000706670 */
[----:B------:R-:W-:Y:S05]  /*01f0*/  @P0 EXIT ;  /* 0x000000000000094d */ /* 0x000fea0003800000 */
[----:B------:R-:W0:Y:S01]  /*0200*/  LDC.64 R2, c[0x0][0x388] ;  /* 0x0000e200ff027b82 */ /* 0x000e220000000a00 */
[----:B------:R-:W1:Y:S01]  /*0210*/  LDCU.64 UR4, c[0x0][0x358] ;  /* 0x00006b00ff0477ac */ /* 0x000e620008000a00 */
[----:B0-----:R-:W-:-:S05]  /*0220*/  IMAD.WIDE R2, R5, 0x4, R2 ;  /* 0x0000000405027825 */ /* 0x001fca00078e0202 */
[----:B-1----:R-:W2:Y:S04]  /*0230*/  LDG.E R5, desc[UR4][R2.64+0x4] ;  /* 0x0000040402057981 */ /* 0x002ea8000c1e1900 */
[----:B------:R-:W3:Y:S04]  /*0240*/  LDG.E R4, desc[UR4][R2.64+-0x4] ;  /* 0xfffffc0402047981 */ /* 0x000ee8000c1e1900 */
[----:B------:R-:W4:Y:S01]  /*0250*/  LDG.E R0, desc[UR4][R2.64] ;  /* 0x0000000402007981 */ /* 0x000f22000c1e1900 */
[----:B--2---:R-:W-:Y:S02]  /*0260*/  ISETP.NE.AND P1, PT, R5, 0x6, PT ;  /* 0x000000060500780c */ /* 0x004fe40003f25270 */
[----:B---3--:R-:W-:-:S02]  /*0270*/  ISETP.NE.AND P0, PT, R4, 0x6, PT ;  /* 0x000000060400780c */ /* 0x008fc40003f05270 */
[----:B----4-:R-:W-:-:S04]  /*0280*/  SEL R0, R0, 0x5, P1 ;  /* 0x0000000500007807 */ /* 0x010fc80000800000 */
[----:B------:R-:W-:-:S05]  /*0290*/  SEL R5, R0, 0x5, P0 ;  /* 0x0000000500057807 */ /* 0x000fca0000000000 */
[----:B------:R-:W-:Y:S01]  /*02a0*/  STG.E desc[UR4][R2.64], R5 ;  /* 0x0000000502007986 */ /* 0x000fe2000c101904 */
[----:B------:R-:W-:Y:S05]  /*02b0*/  EXIT ;  /* 0x000000000000794d */ /* 0x000fea0003800000 */
.L_x_1:
        /* <DEDUP_REMOVED lines=12> */
.L_x_5:


//--------------------- .text._Z14kernelTripletCPiS_i --------------------------
	.section	.text._Z14kernelTripletCPiS_i,"ax",@progbits
	.align	128
        .global         _Z14kernelTripletCPiS_i
        .type           _Z14kernelTripletCPiS_i,@function
        .size           _Z14kernelTripletCPiS_i,(.L_x_6 - _Z14kernelTripletCPiS_i)
        .other          _Z14kernelTripletCPiS_i,@"STO_CUDA_ENTRY STV_DEFAULT"
_Z14kernelTripletCPiS_i:
.text._Z14kernelTripletCPiS_i:
        /* <DEDUP_REMOVED lines=12> */
[----:B0-----:R-:W-:Y:S02]  /*00c0*/  HFMA2 R2, -RZ, RZ, 0, 0 ;  /* 0x00000000ff027431 */ /* 0x001fe400000001ff */
[----:B-1----:R-:W-:-:S04]  /*00d0*/  IMAD.MOV R8, RZ, RZ, -R3 ;  /* 0x000000ffff087224 */ /* 0x002fc800078e0a03 */
[----:B------:R-:W-:-:S04]  /*00e0*/  IMAD R7, R8, R5, RZ ;  /* 0x0000000508077224 */ /* 0x000fc800078e02ff */
[----:B------:R-:W-:-:S06]  /*00f0*/  IMAD.HI.U32 R3, R3, R7, R2 ;  /* 0x0000000703037227 */ /* 0x000fcc00078e0002 */
[----:B------:R-:W-:-:S04]  /*0100*/  IMAD.HI.U32 R3, R3, R4, RZ ;  /* 0x0000000403037227 */ /* 0x000fc800078e00ff */
[----:B------:R-:W-:-:S04]  /*0110*/  IMAD.MOV R6, RZ, RZ, -R3 ;  /* 0x000000ffff067224 */ /* 0x000fc800078e0a03 */
[----:B------:R-:W-:-:S05]  /*0120*/  IMAD R2, R5, R6, R4 ;  /* 0x0000000605027224 */ /* 0x000fca00078e0204 */
[----:B------:R-:W-:-:S13]  /*0130*/  ISETP.GT.U32.AND P2, PT, R5, R2, PT ;  /* 0x000000020500720c */ /* 0x000fda0003f44070 */
[-C--:B------:R-:W-:Y:S01]  /*0140*/  @!P2 IADD3 R2, PT, PT, R2, -R5.reuse, RZ ;  /* 0x800000050202a210 */ /* 0x080fe20007ffe0ff */
        /* <DEDUP_REMOVED lines=15> */
[----:B------:R-:W-:-:S06]  /*0240*/  IADD3 R7, PT, PT, R11, -R0, RZ ;  /* 0x800000000b077210 */ /* 0x000fcc0007ffe0ff */
[----:B------:R-:W2:Y:S01]  /*0250*/  LDC.64 R4, c[0x0][0x388] ;  /* 0x0000e200ff047b82 */ /* 0x000ea20000000a00 */
[----:B0-----:R-:W-:-:S04]  /*0260*/  IMAD.WIDE R6, R7, 0x4, R2 ;  /* 0x0000000407067825 */ /* 0x001fc800078e0202 */
[----:B------:R-:W-:Y:S02]  /*0270*/  IMAD.WIDE R2, R11, 0x4, R2 ;  /* 0x000000040b027825 */ /* 0x000fe400078e0202 */
[----:B-1----:R-:W3:Y:S04]  /*0280*/  LDG.E R7, desc[UR4][R6.64] ;  /* 0x0000000406077981 */ /* 0x002ee8000c1e1900 */
[----:B------:R-:W3:Y:S01]  /*0290*/  LDG.E R10, desc[UR4][R2.64] ;  /* 0x00000004020a7981 */ /* 0x000ee2000c1e1900 */
[----:B------:R-:W-:-:S04]  /*02a0*/  IMAD.WIDE R8, R0, 0x4, R2 ;  /* 0x0000000400087825 */ /* 0x000fc800078e0202 */
[----:B--2---:R-:W-:Y:S02]  /*02b0*/  IMAD.WIDE R4, R11, 0x4, R4 ;  /* 0x000000040b047825 */ /* 0x004fe400078e0204 */
[----:B------:R-:W2:Y:S04]  /*02c0*/  LDG.E R9, desc[UR4][R8.64] ;  /* 0x0000000408097981 */ /* 0x000ea8000c1e1900 */
[----:B------:R-:W4:Y:S01]  /*02d0*/  LDG.E R11, desc[UR4][R4.64] ;  /* 0x00000004040b7981 */ /* 0x000f22000c1e1900 */
[-C--:B---3--:R-:W-:Y:S02]  /*02e0*/  ISETP.NE.AND P0, PT, R7, R10.reuse, PT ;  /* 0x0000000a0700720c */ /* 0x088fe40003f05270 */
[----:B--2---:R-:W-:-:S11]  /*02f0*/  ISETP.NE.AND P1, PT, R9, R10, PT ;  /* 0x0000000a0900720c */ /* 0x004fd60003f25270 */
[----:B----4-:R-:W-:-:S05]  /*0300*/  @!P0 SEL R11, R11, 0x5, P1 ;  /* 0x000000050b0b8807 */ /* 0x010fca0000800000 */
[----:B------:R-:W-:Y:S01]  /*0310*/  STG.E desc[UR4][R4.64], R11 ;  /* 0x0000000b04007986 */ /* 0x000fe2000c101904 */
[----:B------:R-:W-:Y:S05]  /*0320*/  EXIT ;  /* 0x000000000000794d */ /* 0x000fea0003800000 */
.L_x_2:
        /* <DEDUP_REMOVED lines=13> */
.L_x_6:


//--------------------- .text._Z14kernelTripletFPiS_i --------------------------
	.section	.text._Z14kernelTripletFPiS_i,"ax",@progbits
	.align	128
        .global         _Z14kernelTripletFPiS_i
        .type           _Z14kernelTripletFPiS_i,@function
        .size           _Z14kernelTripletFPiS_i,(.L_x_7 - _Z14kernelTripletFPiS_i)
        .other          _Z14kernelTripletFPiS_i,@"STO_CUDA_ENTRY STV_DEFAULT"
_Z14kernelTripletFPiS_i:
.text._Z14kernelTripletFPiS_i:
        /* <DEDUP_REMOVED lines=19> */
[----:B------:R-:W-:-:S05]  /*0130*/  IMAD.HI.U32 R3, R3, R0, RZ ;  /* 0x0000000003037227 */ /* 0x000fca00078e00ff */
[----:B------:R-:W-:-:S05]  /*0140*/  IADD3 R3, PT, PT, -R3, RZ, RZ ;  /* 0x000000ff03037210 */ /* 0x000fca0007ffe1ff */
[----:B------:R-:W-:-:S05]  /*0150*/  IMAD R0, R5, R3, R0 ;  /* 0x0000000305007224 */ /* 0x000fca00078e0200 */
[----:B------:R-:W-:-:S13]  /*0160*/  ISETP.GT.U32.AND P0, PT, R5, R0, PT ;  /* 0x000000000500720c */ /* 0x000fda0003f04070 */
[----:B------:R-:W-:-:S05]  /*0170*/  @!P0 IMAD.IADD R0, R0, 0x1, -R5 ;  /* 0x0000000100008824 */ /* 0x000fca00078e0a05 */
[----:B------:R-:W-:-:S13]  /*0180*/  ISETP.GT.U32.AND P0, PT, R5, R0, PT ;  /* 0x000000000500720c */ /* 0x000fda0003f04070 */
[----:B------:R-:W-:Y:S01]  /*0190*/  @!P0 IMAD.IADD R0, R0, 0x1, -R5 ;  /* 0x0000000100008824 */ /* 0x000fe200078e0a05 */
[----:B------:R-:W-:-:S04]  /*01a0*/  ISETP.GE.AND P0, PT, R6, RZ, PT ;  /* 0x000000ff0600720c */ /* 0x000fc80003f06270 */
[----:B------:R-:W-:Y:S02]  /*01b0*/  @!P2 IADD3 R0, PT, PT, -R0, RZ, RZ ;  /* 0x000000ff0000a210 */ /* 0x000fe40007ffe1ff */
[----:B------:R-:W-:-:S04]  /*01c0*/  @!P1 LOP3.LUT R0, RZ, R6, RZ, 0x33, !PT ;  /* 0x00000006ff009212 */ /* 0x000fc800078e33ff */
[----:B------:R-:W-:-:S04]  /*01d0*/  ISETP.LT.OR P0, PT, R0, 0x1, !P0 ;  /* 0x000000010000780c */ /* 0x000fc80004701670 */
[----:B------:R-:W-:-:S13]  /*01e0*/  ISETP.GE.OR P0, PT, R7, R2, P0 ;  /* 0x000000020700720c */ /* 0x000fda0000706670 */
[----:B------:R-:W-:Y:S05]  /*01f0*/  @P0 EXIT ;  /* 0x000000000000094d */ /* 0x000fea0003800000 */
[----:B------:R-:W0:Y:S01]  /*0200*/  LDC.64 R2, c[0x0][0x380] ;  /* 0x0000e000ff027b82 */ /* 0x000e220000000a00 */
[----:B------:R-:W1:Y:S07]  /*0210*/  LDCU.64 UR4, c[0x0][0x358] ;  /* 0x00006b00ff0477ac */ /* 0x000e6e0008000a00 */
[----:B------:R-:W2:Y:S01]  /*0220*/  LDC.64 R4, c[0x0][0x388] ;  /* 0x0000e200ff047b82 */ /* 0x000ea20000000a00 */
[----:B0-----:R-:W-:-:S05]  /*0230*/  IMAD.WIDE R2, R7, 0x4, R2 ;  /* 0x0000000407027825 */ /* 0x001fca00078e0202 */
[----:B-1----:R-:W3:Y:S04]  /*0240*/  LDG.E R0, desc[UR4][R2.64] ;  /* 0x0000000402007981 */ /* 0x002ee8000c1e1900 */
[----:B------:R-:W3:Y:S01]  /*0250*/  LDG.E R9, desc[UR4][R2.64+-0x4] ;  /* 0xfffffc0402097981 */ /* 0x000ee2000c1e1900 */
[----:B--2---:R-:W-:-:S03]  /*0260*/  IMAD.WIDE R4, R7, 0x4, R4 ;  /* 0x0000000407047825 */ /* 0x004fc600078e0204 */
[----:B------:R-:W2:Y:S04]  /*0270*/  LDG.E R11, desc[UR4][R2.64+0x4] ;  /* 0x00000404020b7981 */ /* 0x000ea8000c1e1900 */
[----:B------:R-:W4:Y:S01]  /*0280*/  LDG.E R7, desc[UR4][R4.64] ;  /* 0x0000000404077981 */ /* 0x000f22000c1e1900 */
[-C--:B---3--:R-:W-:Y:S02]  /*0290*/  ISETP.NE.AND P0, PT, R9, R0.reuse, PT ;  /* 0x000000000900720c */ /* 0x088fe40003f05270 */
[----:B--2---:R-:W-:-:S11]  /*02a0*/  ISETP.NE.AND P1, PT, R11, R0, PT ;  /* 0x000000000b00720c */ /* 0x004fd60003f25270 */
[----:B----4-:R-:W-:-:S05]  /*02b0*/  @!P0 SEL R7, R7, 0x5, P1 ;  /* 0x0000000507078807 */ /* 0x010fca0000800000 */
[----:B------:R-:W-:Y:S01]  /*02c0*/  STG.E desc[UR4][R4.64], R7 ;  /* 0x0000000704007986 */ /* 0x000fe2000c101904 */
[----:B------:R-:W-:Y:S05]  /*02d0*/  EXIT ;  /* 0x000000000000794d */ /* 0x000fea0003800000 */
.L_x_3:
        /* <DEDUP_REMOVED lines=10> */
.L_x_7:


//--------------------- .nv.shared.reserved.0     --------------------------
	.section	.nv.shared.reserved.0,"aw",@nobits
	.weak		__nv_reservedSMEM_offset_0_alias
	.size		__nv_reservedSMEM_offset_0_alias, 0, 64
	.other		__nv_reservedSMEM_offset_0_alias,@"STO_CUDA_RESERVED_SHARED STV_DEFAULT"
__nv_reservedSMEM_offset_0_alias:
	.zero		0
	.zero		64


//--------------------- .nv.constant0._Z14kernelRescateCPiS_i --------------------------
	.section	.nv.constant0._Z14kernelRescateCPiS_i,"a",@progbits
	.sectionflags	@""
	.align	4
.nv.constant0._Z14kernelRescateCPiS_i:
	.zero		916


//--------------------- .nv.constant0._Z14kernelRescateFPiS_i --------------------------
	.section	.nv.constant0._Z14kernelRescateFPiS_i,"a",@progbits
	.sectionflags	@""
	.align	4
.nv.constant0._Z14kernelRescateFPiS_i:
	.zero		916


//--------------------- .nv.constant0._Z14kernelTripletCPiS_i --------------------------
	.section	.nv.constant0._Z14kernelTripletCPiS_i,"a",@progbits
	.sectionflags	@""
	.align	4
.nv.constant0._Z14kernelTripletCPiS_i:
	.zero		916


//--------------------- .nv.constant0._Z14kernelTripletFPiS_i --------------------------
	.section	.nv.constant0._Z14kernelTripletFPiS_i,"a",@progbits
	.sectionflags	@""
	.align	4
.nv.constant0._Z14kernelTripletFPiS_i:
	.zero		916


//--------------------- SYMBOLS --------------------------

	.type		.nv.reservedSmem.offset0,@object
	.size		.nv.reservedSmem.offset0,0x4
